	.headerflags	@"EF_CUDA_TEXMODE_UNIFIED EF_CUDA_64BIT_ADDRESS EF_CUDA_ACCELERATORS EF_CUDA_SM90 EF_CUDA_VIRTUAL_SM(EF_CUDA_SM90)"
	.elftype	@"ET_EXEC"


//--------------------- .nv.info                  --------------------------
	.section	.nv.info,"",@"SHT_CUDA_INFO"
	.align	4


	//----- nvinfo : EIATTR_REGCOUNT
	.align		4
        /*0000*/ 	.byte	0x04, 0x2f
        /*0002*/ 	.short	(.L_1 - .L_0)
	.align		4
.L_0:
        /*0004*/ 	.word	index@(triton_poi_fused_7)
        /*0008*/ 	.word	0x0000001e


	//----- nvinfo : EIATTR_MIN_STACK_SIZE
	.align		4
.L_1:
        /*000c*/ 	.byte	0x04, 0x12
        /*000e*/ 	.short	(.L_3 - .L_2)
	.align		4
.L_2:
        /*0010*/ 	.word	index@(triton_poi_fused_7)
        /*0014*/ 	.word	0x00000000


	//----- nvinfo : EIATTR_FRAME_SIZE
	.align		4
.L_3:
        /*0018*/ 	.byte	0x04, 0x11
        /*001a*/ 	.short	(.L_5 - .L_4)
	.align		4
.L_4:
        /*001c*/ 	.word	index@(triton_poi_fused_7)
        /*0020*/ 	.word	0x00000000


	//----- nvinfo : EIATTR_MIN_STACK_SIZE
	.align		4
.L_5:
        /*0024*/ 	.byte	0x04, 0x12
        /*0026*/ 	.short	(.L_7 - .L_6)
	.align		4
.L_6:
        /*0028*/ 	.word	index@(triton_poi_fused_7)
        /*002c*/ 	.word	0x00000000
.L_7:


//--------------------- .nv.info.triton_poi_fused_7 --------------------------
	.section	.nv.info.triton_poi_fused_7,"",@"SHT_CUDA_INFO"
	.sectionflags	@""
	.align	4


	//----- nvinfo : EIATTR_CUDA_API_VERSION
	.align		4
        /*0000*/ 	.byte	0x04, 0x37
        /*0002*/ 	.short	(.L_9 - .L_8)
.L_8:
        /*0004*/ 	.word	0x0000007c


	//----- nvinfo : EIATTR_KPARAM_INFO
	.align		4
.L_9:
        /*0008*/ 	.byte	0x04, 0x17
        /*000a*/ 	.short	(.L_11 - .L_10)
.L_10:
        /*000c*/ 	.word	0x00000000
        /*0010*/ 	.short	0x0003
        /*0012*/ 	.short	0x0014
        /*0014*/ 	.byte	0x00, 0xf0, 0x11, 0x00


	//----- nvinfo : EIATTR_KPARAM_INFO
	.align		4
.L_11:
        /*0018*/ 	.byte	0x04, 0x17
        /*001a*/ 	.short	(.L_13 - .L_12)
.L_12:
        /*001c*/ 	.word	0x00000000
        /*0020*/ 	.short	0x0002
        /*0022*/ 	.short	0x0010
        /*0024*/ 	.byte	0x00, 0xf0, 0x11, 0x00


	//----- nvinfo : EIATTR_KPARAM_INFO
	.align		4
.L_13:
        /*0028*/ 	.byte	0x04, 0x17
        /*002a*/ 	.short	(.L_15 - .L_14)
.L_14:
        /*002c*/ 	.word	0x00000000
        /*0030*/ 	.short	0x0001
        /*0032*/ 	.short	0x0008
        /*0034*/ 	.byte	0x00, 0xf4, 0x21, 0x00


	//----- nvinfo : EIATTR_KPARAM_INFO
	.align		4
.L_15:
        /*0038*/ 	.byte	0x04, 0x17
        /*003a*/ 	.short	(.L_17 - .L_16)
.L_16:
        /*003c*/ 	.word	0x00000000
        /*0040*/ 	.short	0x0000
        /*0042*/ 	.short	0x0000
        /*0044*/ 	.byte	0x00, 0xf4, 0x21, 0x00


	//----- nvinfo : EIATTR_SPARSE_MMA_MASK
	.align		4
.L_17:
        /*0048*/ 	.byte	0x03, 0x50
        /*004a*/ 	.short	0x0000


	//----- nvinfo : EIATTR_MAXREG_COUNT
	.align		4
        /*004c*/ 	.byte	0x03, 0x1b
        /*004e*/ 	.short	0x00ff


	//----- nvinfo : EIATTR_EXIT_INSTR_OFFSETS
	.align		4
        /*0050*/ 	.byte	0x04, 0x1c
        /*0052*/ 	.short	(.L_19 - .L_18)


	//   ....[0]....
.L_18:
        /*0054*/ 	.word	0x000006c0


	//   ....[1]....
        /*0058*/ 	.word	0x00000710


	//----- nvinfo : EIATTR_REQNTID
	.align		4
.L_19:
        /*005c*/ 	.byte	0x04, 0x10
        /*005e*/ 	.short	(.L_21 - .L_20)
.L_20:
        /*0060*/ 	.word	0x00000080
        /*0064*/ 	.word	0x00000001
        /*0068*/ 	.word	0x00000001


	//----- nvinfo : EIATTR_CBANK_PARAM_SIZE
	.align		4
.L_21:
        /*006c*/ 	.byte	0x03, 0x19
        /*006e*/ 	.short	0x0018


	//----- nvinfo : EIATTR_PARAM_CBANK
	.align		4
        /*0070*/ 	.byte	0x04, 0x0a
        /*0072*/ 	.short	(.L_23 - .L_22)
	.align		4
.L_22:
        /*0074*/ 	.word	index@(.nv.constant0.triton_poi_fused_7)
        /*0078*/ 	.short	0x0210
        /*007a*/ 	.short	0x0018


	//----- nvinfo : EIATTR_SW_WAR
	.align		4
.L_23:
        /*007c*/ 	.byte	0x04, 0x36
        /*007e*/ 	.short	(.L_25 - .L_24)
.L_24:
        /*0080*/ 	.word	0x00000008
.L_25:


//--------------------- .nv.callgraph             --------------------------
	.section	.nv.callgraph,"",@"SHT_CUDA_CALLGRAPH"
	.align	4
	.sectionentsize	8
	.align		4
        /*0000*/ 	.word	0x00000000
	.align		4
        /*0004*/ 	.word	0xffffffff
	.align		4
        /*0008*/ 	.word	0x00000000
	.align		4
        /*000c*/ 	.word	0xfffffffe
	.align		4
        /*0010*/ 	.word	0x00000000
	.align		4
        /*0014*/ 	.word	0xfffffffd
	.align		4
        /*0018*/ 	.word	0x00000000
	.align		4
        /*001c*/ 	.word	0xfffffffc


//--------------------- .text.triton_poi_fused_7  --------------------------
	.section	.text.triton_poi_fused_7,"ax",@progbits
	.sectionflags	@"SHF_BARRIERS=1"
	.align	128
        .global         triton_poi_fused_7
        .type           triton_poi_fused_7,@function
        .size           triton_poi_fused_7,(.L_x_1 - triton_poi_fused_7)
        .other          triton_poi_fused_7,@"STO_CUDA_ENTRY STV_DEFAULT"
triton_poi_fused_7:
.text.triton_poi_fused_7:
[----:B------:R-:W0:Y:S01]  /*0000*/  LDC R1, c[0x0][0x28] ;  /* 0x00000a00ff017b82 */ /* 0x000e220000000800 */
[----:B------:R-:W1:Y:S07]  /*0010*/  S2R R19, SR_CTAID.Z ;  /* 0x0000000000137919 */ /* 0x000e6e0000002700 */
[----:B------:R-:W1:Y:S01]  /*0020*/  S2UR UR4, SR_CTAID.Y ;  /* 0x00000000000479c3 */ /* 0x000e620000002600 */
[----:B------:R-:W-:Y:S01]  /*0030*/  IMAD.MOV.U32 R14, RZ, RZ, RZ ;  /* 0x000000ffff0e7224 */ /* 0x000fe200078e00ff */
[----:B------:R-:W-:Y:S01]  /*0040*/  ULDC.64 UR6, c[0x0][0x208] ;  /* 0x0000820000067ab9 */ /* 0x000fe20000000a00 */
[----:B------:R-:W2:Y:S01]  /*0050*/  S2R R15, SR_CTAID.X ;  /* 0x00000000000f7919 */ /* 0x000ea20000002500 */
[----:B------:R-:W3:Y:S04]  /*0060*/  S2R R18, SR_TID.X ;  /* 0x0000000000127919 */ /* 0x000ee80000002100 */
[----:B------:R-:W1:Y:S08]  /*0070*/  LDC R0, c[0x0][0x10] ;  /* 0x00000400ff007b82 */ /* 0x000e700000000800 */
[----:B------:R-:W4:Y:S01]  /*0080*/  LDC.64 R16, c[0x0][0x210] ;  /* 0x00008400ff107b82 */ /* 0x000f220000000a00 */
[----:B-1----:R-:W-:-:S02]  /*0090*/  IMAD R19, R19, R0, UR4 ;  /* 0x0000000413137e24 */ /* 0x002fc4000f8e0200 */
[----:B--2---:R-:W-:Y:S02]  /*00a0*/  IMAD.SHL.U32 R15, R15, 0x10, RZ ;  /* 0x000000100f0f7824 */ /* 0x004fe400078e00ff */
[----:B------:R-:W-:Y:S01]  /*00b0*/  IMAD.SHL.U32 R19, R19, 0x40, RZ ;  /* 0x0000004013137824 */ /* 0x000fe200078e00ff */
[----:B---3--:R-:W-:Y:S02]  /*00c0*/  SHF.R.U32.HI R0, RZ, 0x4, R18 ;  /* 0x00000004ff007819 */ /* 0x008fe40000011612 */
[----:B------:R-:W-:Y:S02]  /*00d0*/  LOP3.LUT R4, R15, 0xf, R18, 0xf8, !PT ;  /* 0x0000000f0f047812 */ /* 0x000fe400078ef812 */
[----:B------:R-:W-:Y:S02]  /*00e0*/  SGXT.U32 R0, R0, 0x3 ;  /* 0x000000030000781a */ /* 0x000fe40000000000 */
[----:B------:R-:W-:Y:S02]  /*00f0*/  ISETP.GE.AND P0, PT, R4, 0x9, PT ;  /* 0x000000090400780c */ /* 0x000fe40003f06270 */
[----:B------:R-:W-:-:S02]  /*0100*/  LOP3.LUT R3, R19, 0x8, R0, 0xfe, !PT ;  /* 0x0000000813037812 */ /* 0x000fc400078efe00 */
[----:B------:R-:W-:Y:S02]  /*0110*/  LOP3.LUT R2, R19, R0, RZ, 0xfc, !PT ;  /* 0x0000000013027212 */ /* 0x000fe400078efcff */
[C---:B------:R-:W-:Y:S01]  /*0120*/  ISETP.LT.AND P2, PT, R3.reuse, 0x32000, !P0 ;  /* 0x000320000300780c */ /* 0x040fe20004741270 */
[--C-:B------:R-:W-:Y:S01]  /*0130*/  IMAD R3, R3, 0x9, R4.reuse ;  /* 0x0000000903037824 */ /* 0x100fe200078e0204 */
[----:B------:R-:W-:Y:S01]  /*0140*/  LOP3.LUT R6, R19, 0x10, R0, 0xfe, !PT ;  /* 0x0000001013067812 */ /* 0x000fe200078efe00 */
[C---:B------:R-:W-:Y:S01]  /*0150*/  IMAD R5, R2.reuse, 0x9, R4 ;  /* 0x0000000902057824 */ /* 0x040fe200078e0204 */
[----:B------:R-:W-:Y:S02]  /*0160*/  LOP3.LUT R7, R19, 0x18, R0, 0xfe, !PT ;  /* 0x0000001813077812 */ /* 0x000fe400078efe00 */
[----:B------:R-:W-:Y:S01]  /*0170*/  ISETP.LT.AND P1, PT, R2, 0x32000, !P0 ;  /* 0x000320000200780c */ /* 0x000fe20004721270 */
[----:B----4-:R-:W-:Y:S01]  /*0180*/  IMAD.WIDE R2, R3, 0x4, R16 ;  /* 0x0000000403027825 */ /* 0x010fe200078e0210 */
[----:B------:R-:W-:-:S02]  /*0190*/  ISETP.LT.AND P6, PT, R6, 0x32000, !P0 ;  /* 0x000320000600780c */ /* 0x000fc400047c1270 */
[----:B------:R-:W-:Y:S02]  /*01a0*/  LOP3.LUT R8, R19, 0x20, R0, 0xfe, !PT ;  /* 0x0000002013087812 */ /* 0x000fe400078efe00 */
[----:B------:R-:W-:Y:S01]  /*01b0*/  ISETP.LT.AND P5, PT, R7, 0x32000, !P0 ;  /* 0x000320000700780c */ /* 0x000fe200047a1270 */
[----:B------:R1:W2:Y:S01]  /*01c0*/  @P2 LDG.E.EL R14, desc[UR6][R2.64] ;  /* 0x00000006020e2981 */ /* 0x0002a2000c2e1900 */
[----:B------:R-:W-:Y:S02]  /*01d0*/  LOP3.LUT R4, R19, 0x28, R0, 0xfe, !PT ;  /* 0x0000002813047812 */ /* 0x000fe400078efe00 */
[----:B------:R-:W-:Y:S02]  /*01e0*/  LOP3.LUT R6, R19, 0x30, R0, 0xfe, !PT ;  /* 0x0000003013067812 */ /* 0x000fe400078efe00 */
[----:B------:R-:W-:Y:S02]  /*01f0*/  LOP3.LUT R7, R19, 0x38, R0, 0xfe, !PT ;  /* 0x0000003813077812 */ /* 0x000fe400078efe00 */
[----:B------:R-:W-:-:S02]  /*0200*/  ISETP.LT.AND P4, PT, R8, 0x32000, !P0 ;  /* 0x000320000800780c */ /* 0x000fc40004781270 */
[----:B------:R-:W-:Y:S02]  /*0210*/  ISETP.LT.AND P3, PT, R4, 0x32000, !P0 ;  /* 0x000320000400780c */ /* 0x000fe40004761270 */
[----:B------:R-:W-:Y:S02]  /*0220*/  ISETP.LT.AND P2, PT, R6, 0x32000, !P0 ;  /* 0x000320000600780c */ /* 0x000fe40004741270 */
[----:B------:R-:W-:Y:S01]  /*0230*/  ISETP.LT.AND P0, PT, R7, 0x32000, !P0 ;  /* 0x000320000700780c */ /* 0x000fe20004701270 */
[C---:B------:R-:W-:Y:S02]  /*0240*/  VIADD R7, R5.reuse, 0x90 ;  /* 0x0000009005077836 */ /* 0x040fe40000000000 */
[C---:B------:R-:W-:Y:S02]  /*0250*/  VIADD R9, R5.reuse, 0xd8 ;  /* 0x000000d805097836 */ /* 0x040fe40000000000 */
[C---:B------:R-:W-:Y:S02]  /*0260*/  VIADD R11, R5.reuse, 0x120 ;  /* 0x00000120050b7836 */ /* 0x040fe40000000000 */
[----:B------:R-:W-:-:S02]  /*0270*/  VIADD R13, R5, 0x168 ;  /* 0x00000168050d7836 */ /* 0x000fc40000000000 */
[C---:B------:R-:W-:Y:S02]  /*0280*/  VIADD R23, R5.reuse, 0x1b0 ;  /* 0x000001b005177836 */ /* 0x040fe40000000000 */
[C---:B------:R-:W-:Y:S02]  /*0290*/  VIADD R25, R5.reuse, 0x1f8 ;  /* 0x000001f805197836 */ /* 0x040fe40000000000 */
[----:B-1----:R-:W-:-:S04]  /*02a0*/  IMAD.WIDE R2, R5, 0x4, R16 ;  /* 0x0000000405027825 */ /* 0x002fc800078e0210 */
[----:B------:R-:W-:-:S04]  /*02b0*/  IMAD.WIDE R4, R7, 0x4, R16 ;  /* 0x0000000407047825 */ /* 0x000fc800078e0210 */
[----:B------:R-:W-:-:S04]  /*02c0*/  IMAD.WIDE R6, R9, 0x4, R16 ;  /* 0x0000000409067825 */ /* 0x000fc800078e0210 */
[----:B------:R-:W-:Y:S01]  /*02d0*/  IMAD.WIDE R8, R11, 0x4, R16 ;  /* 0x000000040b087825 */ /* 0x000fe200078e0210 */
[----:B------:R-:W-:-:S03]  /*02e0*/  CS2R R20, SRZ ;  /* 0x0000000000147805 */ /* 0x000fc6000001ff00 */
[----:B------:R-:W-:-:S03]  /*02f0*/  IMAD.WIDE R10, R13, 0x4, R16 ;  /* 0x000000040d0a7825 */ /* 0x000fc600078e0210 */
[----:B------:R1:W3:Y:S01]  /*0300*/  @P6 LDG.E.EL R20, desc[UR6][R4.64] ;  /* 0x0000000604146981 */ /* 0x0002e2000c2e1900 */
[--C-:B------:R-:W-:Y:S01]  /*0310*/  IMAD.WIDE R12, R23, 0x4, R16.reuse ;  /* 0x00000004170c7825 */ /* 0x100fe200078e0210 */
[----:B------:R-:W-:Y:S02]  /*0320*/  CS2R R22, SRZ ;  /* 0x0000000000167805 */ /* 0x000fe4000001ff00 */
[----:B------:R-:W4:Y:S01]  /*0330*/  @P5 LDG.E.EL R21, desc[UR6][R6.64] ;  /* 0x0000000606155981 */ /* 0x000f22000c2e1900 */
[----:B------:R-:W-:Y:S01]  /*0340*/  IMAD.WIDE R16, R25, 0x4, R16 ;  /* 0x0000000419107825 */ /* 0x000fe200078e0210 */
[----:B------:R-:W-:Y:S02]  /*0350*/  CS2R R24, SRZ ;  /* 0x0000000000187805 */ /* 0x000fe4000001ff00 */
[----:B------:R-:W5:Y:S01]  /*0360*/  @P4 LDG.E.EL R22, desc[UR6][R8.64] ;  /* 0x0000000608164981 */ /* 0x000f62000c2e1900 */
[----:B------:R-:W-:-:S03]  /*0370*/  IMAD.MOV.U32 R26, RZ, RZ, RZ ;  /* 0x000000ffff1a7224 */ /* 0x000fc600078e00ff */
[----:B------:R-:W5:Y:S04]  /*0380*/  @P3 LDG.E.EL R24, desc[UR6][R10.64] ;  /* 0x000000060a183981 */ /* 0x000f68000c2e1900 */
[----:B------:R1:W5:Y:S04]  /*0390*/  @P2 LDG.E.EL R23, desc[UR6][R12.64] ;  /* 0x000000060c172981 */ /* 0x000368000c2e1900 */
[----:B------:R1:W5:Y:S04]  /*03a0*/  @P1 LDG.E.EL R26, desc[UR6][R2.64] ;  /* 0x00000006021a1981 */ /* 0x000368000c2e1900 */
[----:B------:R-:W5:Y:S01]  /*03b0*/  @P0 LDG.E.EL R25, desc[UR6][R16.64] ;  /* 0x0000000610190981 */ /* 0x000f62000c2e1900 */
[----:B------:R-:W1:Y:S01]  /*03c0*/  S2R R27, SR_TID.X ;  /* 0x00000000001b7919 */ /* 0x000e620000002100 */
[----:B------:R-:W1:Y:S01]  /*03d0*/  S2UR UR5, SR_CgaCtaId ;  /* 0x00000000000579c3 */ /* 0x000e620000008800 */
[----:B------:R-:W-:Y:S01]  /*03e0*/  UMOV UR4, 0x400 ;  /* 0x0000040000047882 */ /* 0x000fe20000000000 */
[----:B-1----:R-:W-:Y:S01]  /*03f0*/  IMAD.SHL.U32 R4, R27, 0x40, RZ ;  /* 0x000000401b047824 */ /* 0x002fe200078e00ff */
[----:B------:R-:W-:-:S04]  /*0400*/  SHF.R.U32.HI R5, RZ, 0x4, R27 ;  /* 0x00000004ff057819 */ /* 0x000fc8000001161b */
[----:B------:R-:W-:Y:S02]  /*0410*/  SGXT.U32 R5, R5, 0x3 ;  /* 0x000000030505781a */ /* 0x000fe40000000000 */
[----:B------:R-:W-:Y:S01]  /*0420*/  LOP3.LUT R4, R4, 0x3c0, RZ, 0xc0, !PT ;  /* 0x000003c004047812 */ /* 0x000fe200078ec0ff */
[----:B0-----:R-:W-:-:S03]  /*0430*/  UPRMT UR4, UR5, 0x654, UR4 ;  /* 0x0000065405047896 */ /* 0x001fc60008000004 */
[----:B------:R-:W-:-:S04]  /*0440*/  LOP3.LUT R5, R4, R5, RZ, 0xfc, !PT ;  /* 0x0000000504057212 */ /* 0x000fc800078efcff */
[----:B------:R-:W-:-:S04]  /*0450*/  LEA.HI R5, R4, R5, RZ, 0x1c ;  /* 0x0000000504057211 */ /* 0x000fc800078fe0ff */
[----:B------:R-:W-:Y:S01]  /*0460*/  LEA R13, R5, UR4, 0x2 ;  /* 0x00000004050d7c11 */ /* 0x000fe2000f8e10ff */
[----:B------:R-:W-:Y:S01]  /*0470*/  IMAD.SHL.U32 R8, R27, 0x4, RZ ;  /* 0x000000041b087824 */ /* 0x000fe200078e00ff */
[----:B------:R-:W-:-:S04]  /*0480*/  SHF.R.U32.HI R2, RZ, 0x2, R27 ;  /* 0x00000002ff027819 */ /* 0x000fc8000001161b */
[----:B------:R-:W-:Y:S02]  /*0490*/  LOP3.LUT R8, R8, 0x1fc, RZ, 0xc0, !PT ;  /* 0x000001fc08087812 */ /* 0x000fe400078ec0ff */
[----:B------:R-:W-:-:S05]  /*04a0*/  LOP3.LUT R3, R2, 0x1c, RZ, 0xc0, !PT ;  /* 0x0000001c02037812 */ /* 0x000fca00078ec0ff */
[----:B------:R-:W-:-:S05]  /*04b0*/  IMAD.IADD R3, R8, 0x1, R3 ;  /* 0x0000000108037824 */ /* 0x000fca00078e0203 */
[----:B------:R-:W-:Y:S01]  /*04c0*/  LEA R4, R3, UR4, 0x2 ;  /* 0x0000000403047c11 */ /* 0x000fe2000f8e10ff */
[----:B------:R-:W-:Y:S01]  /*04d0*/  IMAD.SHL.U32 R18, R18, 0x4, RZ ;  /* 0x0000000412127824 */ /* 0x000fe200078e00ff */
[----:B------:R-:W0:Y:S04]  /*04e0*/  LDC.64 R2, c[0x0][0x218] ;  /* 0x00008600ff027b82 */ /* 0x000e280000000a00 */
[----:B------:R-:W-:-:S05]  /*04f0*/  LOP3.LUT R18, R19, 0x3c, R18, 0xf8, !PT ;  /* 0x0000003c13127812 */ /* 0x000fca00078ef812 */
[----:B------:R-:W-:-:S05]  /*0500*/  IMAD.HI R9, R18, 0x66666667, RZ ;  /* 0x6666666712097827 */ /* 0x000fca00078e02ff */
[----:B------:R-:W-:-:S04]  /*0510*/  SHF.R.U32.HI R10, RZ, 0x1f, R9 ;  /* 0x0000001fff0a7819 */ /* 0x000fc80000011609 */
[----:B------:R-:W-:Y:S02]  /*0520*/  LEA.HI.SX32 R11, R9, R10, 0x19 ;  /* 0x0000000a090b7211 */ /* 0x000fe400078fcaff */
[----:B------:R-:W-:Y:S02]  /*0530*/  LOP3.LUT R10, R8, 0x200, RZ, 0xfc, !PT ;  /* 0x00000200080a7812 */ /* 0x000fe400078efcff */
[----:B------:R-:W-:Y:S01]  /*0540*/  ISETP.GE.AND P0, PT, R18, 0x32000, PT ;  /* 0x000320001200780c */ /* 0x000fe20003f06270 */
[----:B------:R-:W-:Y:S01]  /*0550*/  IMAD R18, R11, -0x140, R18 ;  /* 0xfffffec00b127824 */ /* 0x000fe200078e0212 */
[----:B------:R-:W-:Y:S02]  /*0560*/  LOP3.LUT R9, R15, R0, RZ, 0xfc, !PT ;  /* 0x000000000f097212 */ /* 0x000fe400078efcff */
[----:B------:R-:W-:Y:S02]  /*0570*/  LOP3.LUT R0, R15, 0x8, R0, 0xfe, !PT ;  /* 0x000000080f007812 */ /* 0x000fe400078efe00 */
[----:B------:R-:W-:Y:S01]  /*0580*/  SHF.R.U32.HI R10, RZ, 0x4, R10 ;  /* 0x00000004ff0a7819 */ /* 0x000fe2000001160a */
[----:B------:R-:W-:Y:S01]  /*0590*/  IMAD R18, R11, 0xb40, R18 ;  /* 0x00000b400b127824 */ /* 0x000fe200078e0212 */
[----:B------:R-:W-:-:S02]  /*05a0*/  ISETP.LT.AND P1, PT, R9, 0x9, !P0 ;  /* 0x000000090900780c */ /* 0x000fc40004721270 */
[----:B------:R-:W-:Y:S02]  /*05b0*/  ISETP.LT.AND P0, PT, R0, 0x9, !P0 ;  /* 0x000000090000780c */ /* 0x000fe40004701270 */
[----:B------:R-:W-:Y:S01]  /*05c0*/  LOP3.LUT R11, R10, 0x3c, RZ, 0xc0, !PT ;  /* 0x0000003c0a0b7812 */ /* 0x000fe200078ec0ff */
[----:B------:R-:W-:-:S04]  /*05d0*/  IMAD R9, R9, 0x140, R18 ;  /* 0x0000014009097824 */ /* 0x000fc800078e0212 */
[----:B------:R-:W-:Y:S02]  /*05e0*/  IMAD.IADD R11, R8, 0x1, R11 ;  /* 0x00000001080b7824 */ /* 0x000fe400078e020b */
[----:B0-----:R-:W-:-:S03]  /*05f0*/  IMAD.WIDE R8, R9, 0x4, R2 ;  /* 0x0000000409087825 */ /* 0x001fc600078e0202 */
[----:B------:R-:W-:Y:S01]  /*0600*/  LEA R11, R11, UR4, 0x2 ;  /* 0x000000040b0b7c11 */ /* 0x000fe2000f8e10ff */
[----:B--2---:R-:W-:Y:S04]  /*0610*/  STS [R13+0x20], R14 ;  /* 0x0000200e0d007388 */ /* 0x004fe80000000800 */
[----:B---3--:R-:W-:Y:S04]  /*0620*/  STS [R13+0x40], R20 ;  /* 0x000040140d007388 */ /* 0x008fe80000000800 */
[----:B----4-:R-:W-:Y:S04]  /*0630*/  STS [R13+0x60], R21 ;  /* 0x000060150d007388 */ /* 0x010fe80000000800 */
[----:B-----5:R-:W-:Y:S04]  /*0640*/  STS [R13+0x80], R22 ;  /* 0x000080160d007388 */ /* 0x020fe80000000800 */
[----:B------:R-:W-:Y:S04]  /*0650*/  STS [R13+0xa0], R24 ;  /* 0x0000a0180d007388 */ /* 0x000fe80000000800 */
[----:B------:R-:W-:Y:S04]  /*0660*/  STS [R13+0xc0], R23 ;  /* 0x0000c0170d007388 */ /* 0x000fe80000000800 */
[----:B------:R-:W-:Y:S04]  /*0670*/  STS [R13], R26 ;  /* 0x0000001a0d007388 */ /* 0x000fe80000000800 */
[----:B------:R-:W-:Y:S01]  /*0680*/  STS [R13+0xe0], R25 ;  /* 0x0000e0190d007388 */ /* 0x000fe20000000800 */
[----:B------:R-:W-:Y:S06]  /*0690*/  BAR.SYNC.DEFER_BLOCKING 0x0 ;  /* 0x0000000000007b1d */ /* 0x000fec0000010000 */
[----:B------:R-:W0:Y:S04]  /*06a0*/  LDS.128 R4, [R4] ;  /* 0x0000000004047984 */ /* 0x000e280000000c00 */
[----:B0-----:R0:W-:Y:S02]  /*06b0*/  @P1 STG.E.128 desc[UR6][R8.64], R4 ;  /* 0x0000000408001986 */ /* 0x0011e4000c101d06 */
[----:B0-----:R-:W-:Y:S05]  /*06c0*/  @!P0 EXIT ;  /* 0x000000000000894d */ /* 0x001fea0003800000 */
[----:B0-----:R-:W0:Y:S01]  /*06d0*/  LDS.128 R8, [R11+0x800] ;  /* 0x000800000b087984 */ /* 0x001e220000000c00 */
[----:B------:R-:W-:-:S04]  /*06e0*/  IMAD R5, R0, 0x140, R18 ;  /* 0x0000014000057824 */ /* 0x000fc800078e0212 */
[----:B------:R-:W-:-:S05]  /*06f0*/  IMAD.WIDE R2, R5, 0x4, R2 ;  /* 0x0000000405027825 */ /* 0x000fca00078e0202 */
[----:B0-----:R-:W-:Y:S01]  /*0700*/  STG.E.128 desc[UR6][R2.64], R8 ;  /* 0x0000000802007986 */ /* 0x001fe2000c101d06 */
[----:B------:R-:W-:Y:S05]  /*0710*/  EXIT ;  /* 0x000000000000794d */ /* 0x000fea0003800000 */
.L_x_0:
[----:B------:R-:W-:-:S00]  /*0720*/  BRA `(.L_x_0) ;  /* 0xfffffffc00fc7947 */ /* 0x000fc0000383ffff */
[----:B------:R-:W-:-:S00]  /*0730*/  NOP ;  /* 0x0000000000007918 */ /* 0x000fc00000000000 */
        /* <DEDUP_REMOVED lines=12> */
.L_x_1:


//--------------------- .nv.shared.triton_poi_fused_7 --------------------------
	.section	.nv.shared.triton_poi_fused_7,"aw",@nobits
	.sectionflags	@""
	.align	16
	.zero		1024


//--------------------- .nv.constant0.triton_poi_fused_7 --------------------------
	.section	.nv.constant0.triton_poi_fused_7,"a",@progbits
	.sectionflags	@""
	.align	4
.nv.constant0.triton_poi_fused_7:
	.zero		552
